	.headerflags	@"EF_CUDA_TEXMODE_UNIFIED EF_CUDA_64BIT_ADDRESS EF_CUDA_ACCELERATORS EF_CUDA_SM90 EF_CUDA_VIRTUAL_SM(EF_CUDA_SM90)"
	.elftype	@"ET_EXEC"


//--------------------- .nv.info                  --------------------------
	.section	.nv.info,"",@"SHT_CUDA_INFO"
	.align	4


	//----- nvinfo : EIATTR_REGCOUNT
	.align		4
        /*0000*/ 	.byte	0x04, 0x2f
        /*0002*/ 	.short	(.L_2 - .L_1)
	.align		4
.L_1:
        /*0004*/ 	.word	index@(triton_poi_fused_clone_1)
        /*0008*/ 	.word	0x00000017


	//----- nvinfo : EIATTR_MIN_STACK_SIZE
	.align		4
.L_2:
        /*000c*/ 	.byte	0x04, 0x12
        /*000e*/ 	.short	(.L_4 - .L_3)
	.align		4
.L_3:
        /*0010*/ 	.word	index@(triton_poi_fused_clone_1)
        /*0014*/ 	.word	0x00000000


	//----- nvinfo : EIATTR_FRAME_SIZE
	.align		4
.L_4:
        /*0018*/ 	.byte	0x04, 0x11
        /*001a*/ 	.short	(.L_6 - .L_5)
	.align		4
.L_5:
        /*001c*/ 	.word	index@(triton_poi_fused_clone_1)
        /*0020*/ 	.word	0x00000000


	//----- nvinfo : EIATTR_MIN_STACK_SIZE
	.align		4
.L_6:
        /*0024*/ 	.byte	0x04, 0x12
        /*0026*/ 	.short	(.L_8 - .L_7)
	.align		4
.L_7:
        /*0028*/ 	.word	index@(triton_poi_fused_clone_1)
        /*002c*/ 	.word	0x00000000
.L_8:


//--------------------- .nv.info.triton_poi_fused_clone_1 --------------------------
	.section	.nv.info.triton_poi_fused_clone_1,"",@"SHT_CUDA_INFO"
	.sectionflags	@""
	.align	4


	//----- nvinfo : EIATTR_CUDA_API_VERSION
	.align		4
        /*0000*/ 	.byte	0x04, 0x37
        /*0002*/ 	.short	(.L_10 - .L_9)
.L_9:
        /*0004*/ 	.word	0x0000007c


	//----- nvinfo : EIATTR_KPARAM_INFO
	.align		4
.L_10:
        /*0008*/ 	.byte	0x04, 0x17
        /*000a*/ 	.short	(.L_12 - .L_11)
.L_11:
        /*000c*/ 	.word	0x00000000
        /*0010*/ 	.short	0x0007
        /*0012*/ 	.short	0x0034
        /*0014*/ 	.byte	0x00, 0xf0, 0x11, 0x00


	//----- nvinfo : EIATTR_KPARAM_INFO
	.align		4
.L_12:
        /*0018*/ 	.byte	0x04, 0x17
        /*001a*/ 	.short	(.L_14 - .L_13)
.L_13:
        /*001c*/ 	.word	0x00000000
        /*0020*/ 	.short	0x0006
        /*0022*/ 	.short	0x0030
        /*0024*/ 	.byte	0x00, 0xf0, 0x11, 0x00


	//----- nvinfo : EIATTR_KPARAM_INFO
	.align		4
.L_14:
        /*0028*/ 	.byte	0x04, 0x17
        /*002a*/ 	.short	(.L_16 - .L_15)
.L_15:
        /*002c*/ 	.word	0x00000000
        /*0030*/ 	.short	0x0005
        /*0032*/ 	.short	0x0028
        /*0034*/ 	.byte	0x00, 0xf4, 0x21, 0x00


	//----- nvinfo : EIATTR_KPARAM_INFO
	.align		4
.L_16:
        /*0038*/ 	.byte	0x04, 0x17
        /*003a*/ 	.short	(.L_18 - .L_17)
.L_17:
        /*003c*/ 	.word	0x00000000
        /*0040*/ 	.short	0x0004
        /*0042*/ 	.short	0x0020
        /*0044*/ 	.byte	0x00, 0xf4, 0x21, 0x00


	//----- nvinfo : EIATTR_KPARAM_INFO
	.align		4
.L_18:
        /*0048*/ 	.byte	0x04, 0x17
        /*004a*/ 	.short	(.L_20 - .L_19)
.L_19:
        /*004c*/ 	.word	0x00000000
        /*0050*/ 	.short	0x0003
        /*0052*/ 	.short	0x0018
        /*0054*/ 	.byte	0x00, 0xf4, 0x21, 0x00


	//----- nvinfo : EIATTR_KPARAM_INFO
	.align		4
.L_20:
        /*0058*/ 	.byte	0x04, 0x17
        /*005a*/ 	.short	(.L_22 - .L_21)
.L_21:
        /*005c*/ 	.word	0x00000000
        /*0060*/ 	.short	0x0002
        /*0062*/ 	.short	0x0010
        /*0064*/ 	.byte	0x00, 0xf4, 0x21, 0x00


	//----- nvinfo : EIATTR_KPARAM_INFO
	.align		4
.L_22:
        /*0068*/ 	.byte	0x04, 0x17
        /*006a*/ 	.short	(.L_24 - .L_23)
.L_23:
        /*006c*/ 	.word	0x00000000
        /*0070*/ 	.short	0x0001
        /*0072*/ 	.short	0x0008
        /*0074*/ 	.byte	0x00, 0xf4, 0x21, 0x00


	//----- nvinfo : EIATTR_KPARAM_INFO
	.align		4
.L_24:
        /*0078*/ 	.byte	0x04, 0x17
        /*007a*/ 	.short	(.L_26 - .L_25)
.L_25:
        /*007c*/ 	.word	0x00000000
        /*0080*/ 	.short	0x0000
        /*0082*/ 	.short	0x0000
        /*0084*/ 	.byte	0x00, 0xf4, 0x21, 0x00


	//----- nvinfo : EIATTR_SPARSE_MMA_MASK
	.align		4
.L_26:
        /*0088*/ 	.byte	0x03, 0x50
        /*008a*/ 	.short	0x0000


	//----- nvinfo : EIATTR_MAXREG_COUNT
	.align		4
        /*008c*/ 	.byte	0x03, 0x1b
        /*008e*/ 	.short	0x00ff


	//----- nvinfo : EIATTR_EXIT_INSTR_OFFSETS
	.align		4
        /*0090*/ 	.byte	0x04, 0x1c
        /*0092*/ 	.short	(.L_28 - .L_27)


	//   ....[0]....
.L_27:
        /*0094*/ 	.word	0x00000430


	//   ....[1]....
        /*0098*/ 	.word	0x00000490


	//----- nvinfo : EIATTR_REQNTID
	.align		4
.L_28:
        /*009c*/ 	.byte	0x04, 0x10
        /*009e*/ 	.short	(.L_30 - .L_29)
.L_29:
        /*00a0*/ 	.word	0x00000020
        /*00a4*/ 	.word	0x00000001
        /*00a8*/ 	.word	0x00000001


	//----- nvinfo : EIATTR_CBANK_PARAM_SIZE
	.align		4
.L_30:
        /*00ac*/ 	.byte	0x03, 0x19
        /*00ae*/ 	.short	0x0038


	//----- nvinfo : EIATTR_PARAM_CBANK
	.align		4
        /*00b0*/ 	.byte	0x04, 0x0a
        /*00b2*/ 	.short	(.L_32 - .L_31)
	.align		4
.L_31:
        /*00b4*/ 	.word	index@(.nv.constant0.triton_poi_fused_clone_1)
        /*00b8*/ 	.short	0x0210
        /*00ba*/ 	.short	0x0038


	//----- nvinfo : EIATTR_SW_WAR
	.align		4
.L_32:
        /*00bc*/ 	.byte	0x04, 0x36
        /*00be*/ 	.short	(.L_34 - .L_33)
.L_33:
        /*00c0*/ 	.word	0x00000008
.L_34:


//--------------------- .nv.callgraph             --------------------------
	.section	.nv.callgraph,"",@"SHT_CUDA_CALLGRAPH"
	.align	4
	.sectionentsize	8
	.align		4
        /*0000*/ 	.word	0x00000000
	.align		4
        /*0004*/ 	.word	0xffffffff
	.align		4
        /*0008*/ 	.word	0x00000000
	.align		4
        /*000c*/ 	.word	0xfffffffe
	.align		4
        /*0010*/ 	.word	0x00000000
	.align		4
        /*0014*/ 	.word	0xfffffffd
	.align		4
        /*0018*/ 	.word	0x00000000
	.align		4
        /*001c*/ 	.word	0xfffffffc


//--------------------- .nv.constant4             --------------------------
	.section	.nv.constant4,"a",@progbits
	.align	8
	.align		8
.nv.constant4:
        /*0000*/ 	.dword	_$_str


//--------------------- .text.triton_poi_fused_clone_1 --------------------------
	.section	.text.triton_poi_fused_clone_1,"ax",@progbits
	.sectionflags	@"SHF_BARRIERS=1"
	.align	128
        .global         triton_poi_fused_clone_1
        .type           triton_poi_fused_clone_1,@function
        .size           triton_poi_fused_clone_1,(.L_x_1 - triton_poi_fused_clone_1)
        .other          triton_poi_fused_clone_1,@"STO_CUDA_ENTRY STV_DEFAULT"
triton_poi_fused_clone_1:
.text.triton_poi_fused_clone_1:
[----:B------:R-:W0:Y:S01]  /*0000*/  LDC R1, c[0x0][0x28] ;  /* 0x00000a00ff017b82 */ /* 0x000e220000000800 */
[----:B------:R-:W1:Y:S07]  /*0010*/  S2R R0, SR_CTAID.Y ;  /* 0x0000000000007919 */ /* 0x000e6e0000002600 */
[----:B------:R-:W2:Y:S01]  /*0020*/  LDC.64 R6, c[0x0][0x220] ;  /* 0x00008800ff067b82 */ /* 0x000ea20000000a00 */
[----:B------:R-:W-:Y:S01]  /*0030*/  IMAD.MOV.U32 R18, RZ, RZ, RZ ;  /* 0x000000ffff127224 */ /* 0x000fe200078e00ff */
[----:B------:R-:W-:Y:S01]  /*0040*/  ULDC.64 UR6, c[0x0][0x208] ;  /* 0x0000820000067ab9 */ /* 0x000fe20000000a00 */
[----:B------:R-:W3:Y:S01]  /*0050*/  S2R R20, SR_TID.X ;  /* 0x0000000000147919 */ /* 0x000ee20000002100 */
[----:B------:R-:W4:Y:S04]  /*0060*/  S2R R13, SR_CTAID.X ;  /* 0x00000000000d7919 */ /* 0x000f280000002500 */
[----:B------:R-:W5:Y:S08]  /*0070*/  LDC.64 R4, c[0x0][0x218] ;  /* 0x00008600ff047b82 */ /* 0x000f700000000a00 */
[----:B------:R-:W5:Y:S08]  /*0080*/  LDC.64 R2, c[0x0][0x210] ;  /* 0x00008400ff027b82 */ /* 0x000f700000000a00 */
[----:B------:R-:W5:Y:S01]  /*0090*/  LDC.64 R10, c[0x0][0x230] ;  /* 0x00008c00ff0a7b82 */ /* 0x000f620000000a00 */
[----:B-1----:R-:W-:Y:S01]  /*00a0*/  IMAD.SHL.U32 R0, R0, 0x8, RZ ;  /* 0x0000000800007824 */ /* 0x002fe200078e00ff */
[----:B---3--:R-:W-:-:S04]  /*00b0*/  SHF.R.U32.HI R14, RZ, 0x3, R20 ;  /* 0x00000003ff0e7819 */ /* 0x008fc80000011614 */
[----:B------:R-:W-:Y:S01]  /*00c0*/  LOP3.LUT R12, R0, 0x7, R20, 0xf8, !PT ;  /* 0x00000007000c7812 */ /* 0x000fe200078ef814 */
[----:B----4-:R-:W-:Y:S01]  /*00d0*/  IMAD.SHL.U32 R13, R13, 0x4, RZ ;  /* 0x000000040d0d7824 */ /* 0x010fe200078e00ff */
[----:B------:R-:W-:Y:S02]  /*00e0*/  SGXT.U32 R14, R14, 0x2 ;  /* 0x000000020e0e781a */ /* 0x000fe40000000000 */
[----:B------:R-:W-:Y:S02]  /*00f0*/  SHF.R.S32.HI R9, RZ, 0x1f, R12 ;  /* 0x0000001fff097819 */ /* 0x000fe4000001140c */
[----:B------:R-:W-:Y:S02]  /*0100*/  ISETP.GE.AND P2, PT, R12, 0x10, PT ;  /* 0x000000100c00780c */ /* 0x000fe40003f46270 */
[----:B------:R-:W-:Y:S02]  /*0110*/  LEA.HI R9, R9, R12, RZ, 0x2 ;  /* 0x0000000c09097211 */ /* 0x000fe400078f10ff */
[----:B------:R-:W-:-:S02]  /*0120*/  LOP3.LUT R15, R13, R14, RZ, 0xfc, !PT ;  /* 0x0000000e0d0f7212 */ /* 0x000fc400078efcff */
[----:B------:R-:W-:Y:S02]  /*0130*/  LOP3.LUT R19, R9, 0xfffffffc, RZ, 0xc0, !PT ;  /* 0xfffffffc09137812 */ /* 0x000fe400078ec0ff */
[----:B------:R-:W-:Y:S02]  /*0140*/  SHF.R.S32.HI R17, RZ, 0x2, R9 ;  /* 0x00000002ff117819 */ /* 0x000fe40000011409 */
[----:B------:R-:W1:Y:S01]  /*0150*/  LDC.64 R8, c[0x0][0x228] ;  /* 0x00008a00ff087b82 */ /* 0x000e620000000a00 */
[----:B------:R-:W-:Y:S01]  /*0160*/  IMAD.IADD R16, R12, 0x1, -R19 ;  /* 0x000000010c107824 */ /* 0x000fe200078e0a13 */
[----:B------:R-:W-:Y:S01]  /*0170*/  ISETP.GE.AND P1, PT, R15, 0x4, PT ;  /* 0x000000040f00780c */ /* 0x000fe20003f26270 */
[----:B--2---:R-:W-:-:S03]  /*0180*/  IMAD.WIDE R6, R17, 0x4, R6 ;  /* 0x0000000411067825 */ /* 0x004fc600078e0206 */
[----:B------:R-:W-:Y:S02]  /*0190*/  LEA R16, R15, R16, 0x2 ;  /* 0x000000100f107211 */ /* 0x000fe400078e10ff */
[----:B------:R2:W3:Y:S01]  /*01a0*/  @!P2 LDG.E.EL R18, desc[UR6][R6.64] ;  /* 0x000000060612a981 */ /* 0x0004e2000c2e1900 */
[----:B------:R-:W-:Y:S02]  /*01b0*/  ISETP.LT.AND P0, PT, R12, 0x10, !P1 ;  /* 0x000000100c00780c */ /* 0x000fe40004f01270 */
[C---:B------:R-:W-:Y:S02]  /*01c0*/  IMAD R19, R17.reuse, 0x10, R16 ;  /* 0x0000001011137824 */ /* 0x040fe400078e0210 */
[----:B-----5:R-:W-:-:S04]  /*01d0*/  IMAD.WIDE R4, R17, 0x4, R4 ;  /* 0x0000000411047825 */ /* 0x020fc800078e0204 */
[----:B------:R-:W-:Y:S02]  /*01e0*/  IMAD.MOV.U32 R12, RZ, RZ, RZ ;  /* 0x000000ffff0c7224 */ /* 0x000fe400078e00ff */
[----:B------:R-:W-:Y:S02]  /*01f0*/  IMAD.MOV.U32 R17, RZ, RZ, RZ ;  /* 0x000000ffff117224 */ /* 0x000fe400078e00ff */
[----:B0-----:R-:W-:-:S04]  /*0200*/  IMAD.WIDE R2, R19, 0x4, R2 ;  /* 0x0000000413027825 */ /* 0x001fc800078e0202 */
[C---:B-1----:R-:W-:Y:S01]  /*0210*/  IMAD.WIDE R8, R15.reuse, 0x4, R8 ;  /* 0x000000040f087825 */ /* 0x042fe200078e0208 */
[----:B------:R0:W4:Y:S03]  /*0220*/  @P0 LDG.E.EL R12, desc[UR6][R2.64] ;  /* 0x00000006020c0981 */ /* 0x000126000c2e1900 */
[----:B------:R-:W-:Y:S01]  /*0230*/  IMAD.WIDE R10, R15, 0x4, R10 ;  /* 0x000000040f0a7825 */ /* 0x000fe200078e020a */
[----:B------:R-:W-:Y:S01]  /*0240*/  HFMA2.MMA R15, -RZ, RZ, 0, 0 ;  /* 0x00000000ff0f7435 */ /* 0x000fe200000001ff */
[----:B------:R1:W4:Y:S02]  /*0250*/  @!P2 LDG.E.EL R17, desc[UR6][R4.64] ;  /* 0x000000060411a981 */ /* 0x000324000c2e1900 */
[----:B--2---:R-:W-:-:S06]  /*0260*/  IMAD.MOV.U32 R6, RZ, RZ, RZ ;  /* 0x000000ffff067224 */ /* 0x004fcc00078e00ff */
[----:B------:R-:W2:Y:S04]  /*0270*/  @!P1 LDG.E.EL R6, desc[UR6][R10.64] ;  /* 0x000000060a069981 */ /* 0x000ea8000c2e1900 */
[----:B------:R-:W2:Y:S01]  /*0280*/  @!P1 LDG.E.EL R15, desc[UR6][R8.64] ;  /* 0x00000006080f9981 */ /* 0x000ea2000c2e1900 */
[----:B------:R-:W5:Y:S01]  /*0290*/  S2UR UR5, SR_CgaCtaId ;  /* 0x00000000000579c3 */ /* 0x000f620000008800 */
[----:B------:R-:W-:Y:S02]  /*02a0*/  IMAD.MOV.U32 R7, RZ, RZ, 0x3d800000 ;  /* 0x3d800000ff077424 */ /* 0x000fe400078e00ff */
[----:B0-----:R-:W-:Y:S01]  /*02b0*/  IMAD.SHL.U32 R2, R20, 0x4, RZ ;  /* 0x0000000414027824 */ /* 0x001fe200078e00ff */
[----:B------:R-:W-:-:S04]  /*02c0*/  UMOV UR4, 0x400 ;  /* 0x0000040000047882 */ /* 0x000fc80000000000 */
[----:B-1----:R-:W-:-:S04]  /*02d0*/  LOP3.LUT R5, R2, 0x1c, RZ, 0xc0, !PT ;  /* 0x0000001c02057812 */ /* 0x002fc800078ec0ff */
[----:B------:R-:W-:Y:S01]  /*02e0*/  LOP3.LUT R14, R5, R14, RZ, 0xfc, !PT ;  /* 0x0000000e050e7212 */ /* 0x000fe200078efcff */
[----:B-----5:R-:W-:-:S06]  /*02f0*/  UPRMT UR4, UR5, 0x654, UR4 ;  /* 0x0000065405047896 */ /* 0x020fcc0008000004 */
[----:B------:R-:W-:-:S05]  /*0300*/  IADD3 R5, R5, UR4, RZ ;  /* 0x0000000405057c10 */ /* 0x000fca000fffe0ff */
[----:B------:R-:W-:Y:S01]  /*0310*/  IMAD R5, R14, 0x4, R5 ;  /* 0x000000040e057824 */ /* 0x000fe200078e0205 */
[----:B------:R-:W-:Y:S02]  /*0320*/  SHF.R.U32.HI R3, RZ, 0x2, R20 ;  /* 0x00000002ff037819 */ /* 0x000fe40000011614 */
[----:B------:R-:W-:Y:S02]  /*0330*/  LOP3.LUT R13, R13, 0x3, R20, 0xf8, !PT ;  /* 0x000000030d0d7812 */ /* 0x000fe400078ef814 */
[----:B------:R-:W-:Y:S02]  /*0340*/  SGXT.U32 R3, R3, 0x3 ;  /* 0x000000030303781a */ /* 0x000fe40000000000 */
[----:B------:R-:W-:Y:S02]  /*0350*/  ISETP.GE.AND P0, PT, R13, 0x4, PT ;  /* 0x000000040d00780c */ /* 0x000fe40003f06270 */
[----:B------:R-:W-:-:S04]  /*0360*/  LOP3.LUT R0, R0, R3, RZ, 0xfc, !PT ;  /* 0x0000000300007212 */ /* 0x000fc800078efcff */
[----:B------:R-:W-:Y:S02]  /*0370*/  ISETP.LT.AND P0, PT, R0, 0x10, !P0 ;  /* 0x000000100000780c */ /* 0x000fe40004701270 */
[C---:B------:R-:W-:Y:S02]  /*0380*/  LOP3.LUT R3, R20.reuse, 0x1c, RZ, 0xc0, !PT ;  /* 0x0000001c14037812 */ /* 0x040fe400078ec0ff */
[----:B------:R-:W-:-:S03]  /*0390*/  LOP3.LUT R2, R20, 0x1f, RZ, 0xc0, !PT ;  /* 0x0000001f14027812 */ /* 0x000fc600078ec0ff */
[----:B------:R-:W-:-:S05]  /*03a0*/  VIADD R3, R3, UR4 ;  /* 0x0000000403037c36 */ /* 0x000fca0008000000 */
[----:B------:R-:W-:Y:S01]  /*03b0*/  LEA R4, R2, R3, 0x2 ;  /* 0x0000000302047211 */ /* 0x000fe200078e10ff */
[----:B---3--:R-:W-:-:S06]  /*03c0*/  FFMA R18, R18, R7, 9.9999997473787516356e-06 ;  /* 0x3727c5ac12127423 */ /* 0x008fcc0000000007 */
[----:B------:R-:W0:Y:S01]  /*03d0*/  MUFU.RSQ R18, R18 ;  /* 0x0000001200127308 */ /* 0x000e220000001400 */
[----:B----4-:R-:W-:-:S04]  /*03e0*/  FADD R17, -R17, R12 ;  /* 0x0000000c11117221 */ /* 0x010fc80000000100 */
[----:B0-----:R-:W-:-:S04]  /*03f0*/  FMUL R17, R18, R17 ;  /* 0x0000001112117220 */ /* 0x001fc80000400000 */
[----:B--2---:R-:W-:-:S05]  /*0400*/  FFMA R6, R17, R15, R6 ;  /* 0x0000000f11067223 */ /* 0x004fca0000000006 */
[----:B------:R0:W-:Y:S01]  /*0410*/  STS [R5], R6 ;  /* 0x0000000605007388 */ /* 0x0001e20000000800 */
[----:B------:R-:W-:Y:S06]  /*0420*/  BAR.SYNC.DEFER_BLOCKING 0x0 ;  /* 0x0000000000007b1d */ /* 0x000fec0000010000 */
[----:B0-----:R-:W-:Y:S05]  /*0430*/  @!P0 EXIT ;  /* 0x000000000000894d */ /* 0x001fea0003800000 */
[----:B------:R-:W0:Y:S01]  /*0440*/  LDS R5, [R4] ;  /* 0x0000000004057984 */ /* 0x000e220000000800 */
[----:B------:R-:W1:Y:S01]  /*0450*/  LDC.64 R2, c[0x0][0x238] ;  /* 0x00008e00ff027b82 */ /* 0x000e620000000a00 */
[----:B------:R-:W-:-:S04]  /*0460*/  IMAD R13, R0, 0x4, R13 ;  /* 0x00000004000d7824 */ /* 0x000fc800078e020d */
[----:B-1----:R-:W-:-:S05]  /*0470*/  IMAD.WIDE R2, R13, 0x4, R2 ;  /* 0x000000040d027825 */ /* 0x002fca00078e0202 */
[----:B0-----:R-:W-:Y:S01]  /*0480*/  STG.E desc[UR6][R2.64], R5 ;  /* 0x0000000502007986 */ /* 0x001fe2000c101906 */
[----:B------:R-:W-:Y:S05]  /*0490*/  EXIT ;  /* 0x000000000000794d */ /* 0x000fea0003800000 */
.L_x_0:
[----:B------:R-:W-:-:S00]  /*04a0*/  BRA `(.L_x_0) ;  /* 0xfffffffc00fc7947 */ /* 0x000fc0000383ffff */
[----:B------:R-:W-:-:S00]  /*04b0*/  NOP ;  /* 0x0000000000007918 */ /* 0x000fc00000000000 */
        /* <DEDUP_REMOVED lines=12> */
.L_x_1:


//--------------------- .nv.global.init           --------------------------
	.section	.nv.global.init,"aw",@progbits
.nv.global.init:
	.type		_$_str,@object
	.size		_$_str,(.L_0 - _$_str)
_$_str:
        /*0000*/ 	.byte	0x5f, 0x5f, 0x43, 0x55, 0x44, 0x41, 0x5f, 0x46, 0x54, 0x5a, 0x00
.L_0:


//--------------------- .nv.shared.triton_poi_fused_clone_1 --------------------------
	.section	.nv.shared.triton_poi_fused_clone_1,"aw",@nobits
	.sectionflags	@""
	.align	16
	.zero		1024


//--------------------- .nv.constant0.triton_poi_fused_clone_1 --------------------------
	.section	.nv.constant0.triton_poi_fused_clone_1,"a",@progbits
	.sectionflags	@""
	.align	4
.nv.constant0.triton_poi_fused_clone_1:
	.zero		584
